//
// Generated by NVIDIA NVVM Compiler
//
// Compiler Build ID: CL-36424714
// Cuda compilation tools, release 13.0, V13.0.88
// Based on NVVM 20.0.0
//

.version 9.0
.target sm_100
.address_size 64

	// .globl	_Z10add_kernelPKfS0_Pfi

.visible .entry _Z10add_kernelPKfS0_Pfi(
	.param .u64 .ptr .align 1 _Z10add_kernelPKfS0_Pfi_param_0,
	.param .u64 .ptr .align 1 _Z10add_kernelPKfS0_Pfi_param_1,
	.param .u64 .ptr .align 1 _Z10add_kernelPKfS0_Pfi_param_2,
	.param .u32 _Z10add_kernelPKfS0_Pfi_param_3
)
{
	.reg .pred 	%p<2>;
	.reg .b32 	%r<6>;
	.reg .b32 	%f<4>;
	.reg .b64 	%rd<11>;

	ld.param.u64 	%rd1, [_Z10add_kernelPKfS0_Pfi_param_0];
	ld.param.u64 	%rd2, [_Z10add_kernelPKfS0_Pfi_param_1];
	ld.param.u64 	%rd3, [_Z10add_kernelPKfS0_Pfi_param_2];
	ld.param.u32 	%r2, [_Z10add_kernelPKfS0_Pfi_param_3];
	mov.u32 	%r3, %ctaid.x;
	mov.u32 	%r4, %ntid.x;
	mov.u32 	%r5, %tid.x;
	mad.lo.s32 	%r1, %r3, %r4, %r5;
	setp.ge.s32 	%p1, %r1, %r2;
	@%p1 bra 	$L__BB0_2;
	cvta.to.global.u64 	%rd4, %rd1;
	cvta.to.global.u64 	%rd5, %rd2;
	cvta.to.global.u64 	%rd6, %rd3;
	mul.wide.s32 	%rd7, %r1, 4;
	add.s64 	%rd8, %rd4, %rd7;
	ld.global.f32 	%f1, [%rd8];
	add.s64 	%rd9, %rd5, %rd7;
	ld.global.f32 	%f2, [%rd9];
	add.f32 	%f3, %f1, %f2;
	add.s64 	%rd10, %rd6, %rd7;
	st.global.f32 	[%rd10], %f3;
$L__BB0_2:
	ret;

}
	// .globl	_Z16const_add_kernelPKffPfi
.visible .entry _Z16const_add_kernelPKffPfi(
	.param .u64 .ptr .align 1 _Z16const_add_kernelPKffPfi_param_0,
	.param .f32 _Z16const_add_kernelPKffPfi_param_1,
	.param .u64 .ptr .align 1 _Z16const_add_kernelPKffPfi_param_2,
	.param .u32 _Z16const_add_kernelPKffPfi_param_3
)
{
	.reg .pred 	%p<2>;
	.reg .b32 	%r<6>;
	.reg .b32 	%f<4>;
	.reg .b64 	%rd<8>;

	ld.param.u64 	%rd1, [_Z16const_add_kernelPKffPfi_param_0];
	ld.param.f32 	%f1, [_Z16const_add_kernelPKffPfi_param_1];
	ld.param.u64 	%rd2, [_Z16const_add_kernelPKffPfi_param_2];
	ld.param.u32 	%r2, [_Z16const_add_kernelPKffPfi_param_3];
	mov.u32 	%r3, %ctaid.x;
	mov.u32 	%r4, %ntid.x;
	mov.u32 	%r5, %tid.x;
	mad.lo.s32 	%r1, %r3, %r4, %r5;
	setp.ge.s32 	%p1, %r1, %r2;
	@%p1 bra 	$L__BB1_2;
	cvta.to.global.u64 	%rd3, %rd1;
	cvta.to.global.u64 	%rd4, %rd2;
	mul.wide.s32 	%rd5, %r1, 4;
	add.s64 	%rd6, %rd3, %rd5;
	ld.global.f32 	%f2, [%rd6];
	add.f32 	%f3, %f1, %f2;
	add.s64 	%rd7, %rd4, %rd5;
	st.global.f32 	[%rd7], %f3;
$L__BB1_2:
	ret;

}
	// .globl	_Z10sub_kernelPKfS0_Pfi
.visible .entry _Z10sub_kernelPKfS0_Pfi(
	.param .u64 .ptr .align 1 _Z10sub_kernelPKfS0_Pfi_param_0,
	.param .u64 .ptr .align 1 _Z10sub_kernelPKfS0_Pfi_param_1,
	.param .u64 .ptr .align 1 _Z10sub_kernelPKfS0_Pfi_param_2,
	.param .u32 _Z10sub_kernelPKfS0_Pfi_param_3
)
{
	.reg .pred 	%p<2>;
	.reg .b32 	%r<6>;
	.reg .b32 	%f<4>;
	.reg .b64 	%rd<11>;

	ld.param.u64 	%rd1, [_Z10sub_kernelPKfS0_Pfi_param_0];
	ld.param.u64 	%rd2, [_Z10sub_kernelPKfS0_Pfi_param_1];
	ld.param.u64 	%rd3, [_Z10sub_kernelPKfS0_Pfi_param_2];
	ld.param.u32 	%r2, [_Z10sub_kernelPKfS0_Pfi_param_3];
	mov.u32 	%r3, %ctaid.x;
	mov.u32 	%r4, %ntid.x;
	mov.u32 	%r5, %tid.x;
	mad.lo.s32 	%r1, %r3, %r4, %r5;
	setp.ge.s32 	%p1, %r1, %r2;
	@%p1 bra 	$L__BB2_2;
	cvta.to.global.u64 	%rd4, %rd1;
	cvta.to.global.u64 	%rd5, %rd2;
	cvta.to.global.u64 	%rd6, %rd3;
	mul.wide.s32 	%rd7, %r1, 4;
	add.s64 	%rd8, %rd4, %rd7;
	ld.global.f32 	%f1, [%rd8];
	add.s64 	%rd9, %rd5, %rd7;
	ld.global.f32 	%f2, [%rd9];
	sub.f32 	%f3, %f1, %f2;
	add.s64 	%rd10, %rd6, %rd7;
	st.global.f32 	[%rd10], %f3;
$L__BB2_2:
	ret;

}
	// .globl	_Z16const_sub_kernelPKffPfi
.visible .entry _Z16const_sub_kernelPKffPfi(
	.param .u64 .ptr .align 1 _Z16const_sub_kernelPKffPfi_param_0,
	.param .f32 _Z16const_sub_kernelPKffPfi_param_1,
	.param .u64 .ptr .align 1 _Z16const_sub_kernelPKffPfi_param_2,
	.param .u32 _Z16const_sub_kernelPKffPfi_param_3
)
{
	.reg .pred 	%p<2>;
	.reg .b32 	%r<6>;
	.reg .b32 	%f<4>;
	.reg .b64 	%rd<8>;

	ld.param.u64 	%rd1, [_Z16const_sub_kernelPKffPfi_param_0];
	ld.param.f32 	%f1, [_Z16const_sub_kernelPKffPfi_param_1];
	ld.param.u64 	%rd2, [_Z16const_sub_kernelPKffPfi_param_2];
	ld.param.u32 	%r2, [_Z16const_sub_kernelPKffPfi_param_3];
	mov.u32 	%r3, %ctaid.x;
	mov.u32 	%r4, %ntid.x;
	mov.u32 	%r5, %tid.x;
	mad.lo.s32 	%r1, %r3, %r4, %r5;
	setp.ge.s32 	%p1, %r1, %r2;
	@%p1 bra 	$L__BB3_2;
	cvta.to.global.u64 	%rd3, %rd1;
	cvta.to.global.u64 	%rd4, %rd2;
	mul.wide.s32 	%rd5, %r1, 4;
	add.s64 	%rd6, %rd3, %rd5;
	ld.global.f32 	%f2, [%rd6];
	sub.f32 	%f3, %f2, %f1;
	add.s64 	%rd7, %rd4, %rd5;
	st.global.f32 	[%rd7], %f3;
$L__BB3_2:
	ret;

}
	// .globl	_Z16const_sub_kernelfPKfPfi
.visible .entry _Z16const_sub_kernelfPKfPfi(
	.param .f32 _Z16const_sub_kernelfPKfPfi_param_0,
	.param .u64 .ptr .align 1 _Z16const_sub_kernelfPKfPfi_param_1,
	.param .u64 .ptr .align 1 _Z16const_sub_kernelfPKfPfi_param_2,
	.param .u32 _Z16const_sub_kernelfPKfPfi_param_3
)
{
	.reg .pred 	%p<2>;
	.reg .b32 	%r<6>;
	.reg .b32 	%f<4>;
	.reg .b64 	%rd<8>;

	ld.param.f32 	%f1, [_Z16const_sub_kernelfPKfPfi_param_0];
	ld.param.u64 	%rd1, [_Z16const_sub_kernelfPKfPfi_param_1];
	ld.param.u64 	%rd2, [_Z16const_sub_kernelfPKfPfi_param_2];
	ld.param.u32 	%r2, [_Z16const_sub_kernelfPKfPfi_param_3];
	mov.u32 	%r3, %ctaid.x;
	mov.u32 	%r4, %ntid.x;
	mov.u32 	%r5, %tid.x;
	mad.lo.s32 	%r1, %r3, %r4, %r5;
	setp.ge.s32 	%p1, %r1, %r2;
	@%p1 bra 	$L__BB4_2;
	cvta.to.global.u64 	%rd3, %rd1;
	cvta.to.global.u64 	%rd4, %rd2;
	mul.wide.s32 	%rd5, %r1, 4;
	add.s64 	%rd6, %rd3, %rd5;
	ld.global.f32 	%f2, [%rd6];
	sub.f32 	%f3, %f1, %f2;
	add.s64 	%rd7, %rd4, %rd5;
	st.global.f32 	[%rd7], %f3;
$L__BB4_2:
	ret;

}
	// .globl	_Z16const_mul_kernelPKffPfi
.visible .entry _Z16const_mul_kernelPKffPfi(
	.param .u64 .ptr .align 1 _Z16const_mul_kernelPKffPfi_param_0,
	.param .f32 _Z16const_mul_kernelPKffPfi_param_1,
	.param .u64 .ptr .align 1 _Z16const_mul_kernelPKffPfi_param_2,
	.param .u32 _Z16const_mul_kernelPKffPfi_param_3
)
{
	.reg .pred 	%p<2>;
	.reg .b32 	%r<6>;
	.reg .b32 	%f<4>;
	.reg .b64 	%rd<8>;

	ld.param.u64 	%rd1, [_Z16const_mul_kernelPKffPfi_param_0];
	ld.param.f32 	%f1, [_Z16const_mul_kernelPKffPfi_param_1];
	ld.param.u64 	%rd2, [_Z16const_mul_kernelPKffPfi_param_2];
	ld.param.u32 	%r2, [_Z16const_mul_kernelPKffPfi_param_3];
	mov.u32 	%r3, %ctaid.x;
	mov.u32 	%r4, %ntid.x;
	mov.u32 	%r5, %tid.x;
	mad.lo.s32 	%r1, %r3, %r4, %r5;
	setp.ge.s32 	%p1, %r1, %r2;
	@%p1 bra 	$L__BB5_2;
	cvta.to.global.u64 	%rd3, %rd1;
	cvta.to.global.u64 	%rd4, %rd2;
	mul.wide.s32 	%rd5, %r1, 4;
	add.s64 	%rd6, %rd3, %rd5;
	ld.global.f32 	%f2, [%rd6];
	mul.f32 	%f3, %f1, %f2;
	add.s64 	%rd7, %rd4, %rd5;
	st.global.f32 	[%rd7], %f3;
$L__BB5_2:
	ret;

}
	// .globl	_Z16const_div_kernelfPKfPfi
.visible .entry _Z16const_div_kernelfPKfPfi(
	.param .f32 _Z16const_div_kernelfPKfPfi_param_0,
	.param .u64 .ptr .align 1 _Z16const_div_kernelfPKfPfi_param_1,
	.param .u64 .ptr .align 1 _Z16const_div_kernelfPKfPfi_param_2,
	.param .u32 _Z16const_div_kernelfPKfPfi_param_3
)
{
	.reg .pred 	%p<2>;
	.reg .b32 	%r<6>;
	.reg .b32 	%f<4>;
	.reg .b64 	%rd<8>;

	ld.param.f32 	%f1, [_Z16const_div_kernelfPKfPfi_param_0];
	ld.param.u64 	%rd1, [_Z16const_div_kernelfPKfPfi_param_1];
	ld.param.u64 	%rd2, [_Z16const_div_kernelfPKfPfi_param_2];
	ld.param.u32 	%r2, [_Z16const_div_kernelfPKfPfi_param_3];
	mov.u32 	%r3, %ctaid.x;
	mov.u32 	%r4, %ntid.x;
	mov.u32 	%r5, %tid.x;
	mad.lo.s32 	%r1, %r3, %r4, %r5;
	setp.ge.s32 	%p1, %r1, %r2;
	@%p1 bra 	$L__BB6_2;
	cvta.to.global.u64 	%rd3, %rd1;
	cvta.to.global.u64 	%rd4, %rd2;
	mul.wide.s32 	%rd5, %r1, 4;
	add.s64 	%rd6, %rd3, %rd5;
	ld.global.f32 	%f2, [%rd6];
	div.rn.f32 	%f3, %f1, %f2;
	add.s64 	%rd7, %rd4, %rd5;
	st.global.f32 	[%rd7], %f3;
$L__BB6_2:
	ret;

}


// ===== COMPILED SASS (sm_100) =====

	.target	sm_100

	.elftype	@"ET_EXEC"


//--------------------- .note.nv.tkinfo           --------------------------
	.section	.note.nv.tkinfo,"",@"SHT_NOTE"
	.sectionflags	@"SHF_NOTE_NV_TKINFO"
	.tkinfo
        /*0018*/ 	.word	0x00000002
        /*0030*/ 	.string	""
        /*0030*/ 	.string	"ptxas"
        /*0030*/ 	.string	"Cuda compilation tools, release 13.0, V13.0.88"
        /*0030*/ 	.string	"Build cuda_13.0.r13.0/compiler.36424714_0"
        /*0030*/ 	.string	"-arch sm_100 -m 64 "



//--------------------- .note.nv.cuinfo           --------------------------
	.section	.note.nv.cuinfo,"",@"SHT_NOTE"
	.sectionflags	@"SHF_NOTE_NV_CUINFO"
        /*0018*/ 	.short	0x0002
        /*001a*/ 	.short	0x0064
        /*001c*/ 	.short	0x0082
	.zero		2


//--------------------- .nv.info                  --------------------------
	.section	.nv.info,"",@"SHT_CUDA_INFO"
	.align	4


	//----- nvinfo : EIATTR_REGCOUNT
	.align		4
        /*0000*/ 	.byte	0x04, 0x2f
        /*0002*/ 	.short	(.L_1 - .L_0)
	.align		4
.L_0:
        /*0004*/ 	.word	index@(_Z10add_kernelPKfS0_Pfi)
        /*0008*/ 	.word	0x0000000c


	//----- nvinfo : EIATTR_FRAME_SIZE
	.align		4
.L_1:
        /*000c*/ 	.byte	0x04, 0x11
        /*000e*/ 	.short	(.L_3 - .L_2)
	.align		4
.L_2:
        /*0010*/ 	.word	index@(_Z10add_kernelPKfS0_Pfi)
        /*0014*/ 	.word	0x00000000


	//----- nvinfo : EIATTR_REGCOUNT
	.align		4
.L_3:
        /*0018*/ 	.byte	0x04, 0x2f
        /*001a*/ 	.short	(.L_5 - .L_4)
	.align		4
.L_4:
        /*001c*/ 	.word	index@(_Z16const_add_kernelPKffPfi)
        /*0020*/ 	.word	0x0000000a


	//----- nvinfo : EIATTR_FRAME_SIZE
	.align		4
.L_5:
        /*0024*/ 	.byte	0x04, 0x11
        /*0026*/ 	.short	(.L_7 - .L_6)
	.align		4
.L_6:
        /*0028*/ 	.word	index@(_Z16const_add_kernelPKffPfi)
        /*002c*/ 	.word	0x00000000


	//----- nvinfo : EIATTR_REGCOUNT
	.align		4
.L_7:
        /*0030*/ 	.byte	0x04, 0x2f
        /*0032*/ 	.short	(.L_9 - .L_8)
	.align		4
.L_8:
        /*0034*/ 	.word	index@(_Z10sub_kernelPKfS0_Pfi)
        /*0038*/ 	.word	0x0000000c


	//----- nvinfo : EIATTR_FRAME_SIZE
	.align		4
.L_9:
        /*003c*/ 	.byte	0x04, 0x11
        /*003e*/ 	.short	(.L_11 - .L_10)
	.align		4
.L_10:
        /*0040*/ 	.word	index@(_Z10sub_kernelPKfS0_Pfi)
        /*0044*/ 	.word	0x00000000


	//----- nvinfo : EIATTR_REGCOUNT
	.align		4
.L_11:
        /*0048*/ 	.byte	0x04, 0x2f
        /*004a*/ 	.short	(.L_13 - .L_12)
	.align		4
.L_12:
        /*004c*/ 	.word	index@(_Z16const_sub_kernelPKffPfi)
        /*0050*/ 	.word	0x0000000a


	//----- nvinfo : EIATTR_FRAME_SIZE
	.align		4
.L_13:
        /*0054*/ 	.byte	0x04, 0x11
        /*0056*/ 	.short	(.L_15 - .L_14)
	.align		4
.L_14:
        /*0058*/ 	.word	index@(_Z16const_sub_kernelPKffPfi)
        /*005c*/ 	.word	0x00000000


	//----- nvinfo : EIATTR_REGCOUNT
	.align		4
.L_15:
        /*0060*/ 	.byte	0x04, 0x2f
        /*0062*/ 	.short	(.L_17 - .L_16)
	.align		4
.L_16:
        /*0064*/ 	.word	index@(_Z16const_sub_kernelfPKfPfi)
        /*0068*/ 	.word	0x0000000a


	//----- nvinfo : EIATTR_FRAME_SIZE
	.align		4
.L_17:
        /*006c*/ 	.byte	0x04, 0x11
        /*006e*/ 	.short	(.L_19 - .L_18)
	.align		4
.L_18:
        /*0070*/ 	.word	index@(_Z16const_sub_kernelfPKfPfi)
        /*0074*/ 	.word	0x00000000


	//----- nvinfo : EIATTR_REGCOUNT
	.align		4
.L_19:
        /*0078*/ 	.byte	0x04, 0x2f
        /*007a*/ 	.short	(.L_21 - .L_20)
	.align		4
.L_20:
        /*007c*/ 	.word	index@(_Z16const_mul_kernelPKffPfi)
        /*0080*/ 	.word	0x0000000a


	//----- nvinfo : EIATTR_FRAME_SIZE
	.align		4
.L_21:
        /*0084*/ 	.byte	0x04, 0x11
        /*0086*/ 	.short	(.L_23 - .L_22)
	.align		4
.L_22:
        /*0088*/ 	.word	index@(_Z16const_mul_kernelPKffPfi)
        /*008c*/ 	.word	0x00000000


	//----- nvinfo : EIATTR_REGCOUNT
	.align		4
.L_23:
        /*0090*/ 	.byte	0x04, 0x2f
        /*0092*/ 	.short	(.L_25 - .L_24)
	.align		4
.L_24:
        /*0094*/ 	.word	index@(_Z16const_div_kernelfPKfPfi)
        /*0098*/ 	.word	0x00000010


	//----- nvinfo : EIATTR_FRAME_SIZE
	.align		4
.L_25:
        /*009c*/ 	.byte	0x04, 0x11
        /*009e*/ 	.short	(.L_27 - .L_26)
	.align		4
.L_26:
        /*00a0*/ 	.word	index@($__internal_0_$__cuda_sm3x_div_rn_noftz_f32_slowpath)
        /*00a4*/ 	.word	0x00000000


	//----- nvinfo : EIATTR_FRAME_SIZE
	.align		4
.L_27:
        /*00a8*/ 	.byte	0x04, 0x11
        /*00aa*/ 	.short	(.L_29 - .L_28)
	.align		4
.L_28:
        /*00ac*/ 	.word	index@(_Z16const_div_kernelfPKfPfi)
        /*00b0*/ 	.word	0x00000000


	//----- nvinfo : EIATTR_MIN_STACK_SIZE
	.align		4
.L_29:
        /*00b4*/ 	.byte	0x04, 0x12
        /*00b6*/ 	.short	(.L_31 - .L_30)
	.align		4
.L_30:
        /*00b8*/ 	.word	index@(_Z16const_div_kernelfPKfPfi)
        /*00bc*/ 	.word	0x00000000


	//----- nvinfo : EIATTR_MIN_STACK_SIZE
	.align		4
.L_31:
        /*00c0*/ 	.byte	0x04, 0x12
        /*00c2*/ 	.short	(.L_33 - .L_32)
	.align		4
.L_32:
        /*00c4*/ 	.word	index@(_Z16const_mul_kernelPKffPfi)
        /*00c8*/ 	.word	0x00000000


	//----- nvinfo : EIATTR_MIN_STACK_SIZE
	.align		4
.L_33:
        /*00cc*/ 	.byte	0x04, 0x12
        /*00ce*/ 	.short	(.L_35 - .L_34)
	.align		4
.L_34:
        /*00d0*/ 	.word	index@(_Z16const_sub_kernelfPKfPfi)
        /*00d4*/ 	.word	0x00000000


	//----- nvinfo : EIATTR_MIN_STACK_SIZE
	.align		4
.L_35:
        /*00d8*/ 	.byte	0x04, 0x12
        /*00da*/ 	.short	(.L_37 - .L_36)
	.align		4
.L_36:
        /*00dc*/ 	.word	index@(_Z16const_sub_kernelPKffPfi)
        /*00e0*/ 	.word	0x00000000


	//----- nvinfo : EIATTR_MIN_STACK_SIZE
	.align		4
.L_37:
        /*00e4*/ 	.byte	0x04, 0x12
        /*00e6*/ 	.short	(.L_39 - .L_38)
	.align		4
.L_38:
        /*00e8*/ 	.word	index@(_Z10sub_kernelPKfS0_Pfi)
        /*00ec*/ 	.word	0x00000000


	//----- nvinfo : EIATTR_MIN_STACK_SIZE
	.align		4
.L_39:
        /*00f0*/ 	.byte	0x04, 0x12
        /*00f2*/ 	.short	(.L_41 - .L_40)
	.align		4
.L_40:
        /*00f4*/ 	.word	index@(_Z16const_add_kernelPKffPfi)
        /*00f8*/ 	.word	0x00000000


	//----- nvinfo : EIATTR_MIN_STACK_SIZE
	.align		4
.L_41:
        /*00fc*/ 	.byte	0x04, 0x12
        /*00fe*/ 	.short	(.L_43 - .L_42)
	.align		4
.L_42:
        /*0100*/ 	.word	index@(_Z10add_kernelPKfS0_Pfi)
        /*0104*/ 	.word	0x00000000
.L_43:


//--------------------- .nv.compat                --------------------------
	.section	.nv.compat,"",@"SHT_CUDA_COMPAT_INFO"
	.align	4
        /*0000*/ 	.byte	0x02, 0x09, 0x00, 0x00, 0x02, 0x02, 0x01, 0x00, 0x02, 0x05, 0x05, 0x00, 0x03, 0x07, 0x01, 0x01
        /*0010*/ 	.byte	0x02, 0x03, 0x00, 0x00, 0x02, 0x06, 0x01, 0x00, 0x04, 0x0b, 0x08, 0x00, 0x01, 0x00, 0x00, 0x00
        /*0020*/ 	.byte	0x00, 0x00, 0x00, 0x00


//--------------------- .nv.info._Z16const_div_kernelfPKfPfi --------------------------
	.section	.nv.info._Z16const_div_kernelfPKfPfi,"",@"SHT_CUDA_INFO"
	.sectionflags	@""
	.align	4


	//----- nvinfo : EIATTR_CUDA_API_VERSION
	.align		4
        /*0000*/ 	.byte	0x04, 0x37
        /*0002*/ 	.short	(.L_45 - .L_44)
.L_44:
        /*0004*/ 	.word	0x00000082


	//----- nvinfo : EIATTR_KPARAM_INFO
	.align		4
.L_45:
        /*0008*/ 	.byte	0x04, 0x17
        /*000a*/ 	.short	(.L_47 - .L_46)
.L_46:
        /*000c*/ 	.word	0x00000000
        /*0010*/ 	.short	0x0003
        /*0012*/ 	.short	0x0018
        /*0014*/ 	.byte	0x00, 0xf0, 0x11, 0x00


	//----- nvinfo : EIATTR_KPARAM_INFO
	.align		4
.L_47:
        /*0018*/ 	.byte	0x04, 0x17
        /*001a*/ 	.short	(.L_49 - .L_48)
.L_48:
        /*001c*/ 	.word	0x00000000
        /*0020*/ 	.short	0x0002
        /*0022*/ 	.short	0x0010
        /*0024*/ 	.byte	0x00, 0xf5, 0x21, 0x00


	//----- nvinfo : EIATTR_KPARAM_INFO
	.align		4
.L_49:
        /*0028*/ 	.byte	0x04, 0x17
        /*002a*/ 	.short	(.L_51 - .L_50)
.L_50:
        /*002c*/ 	.word	0x00000000
        /*0030*/ 	.short	0x0001
        /*0032*/ 	.short	0x0008
        /*0034*/ 	.byte	0x00, 0xf5, 0x21, 0x00


	//----- nvinfo : EIATTR_KPARAM_INFO
	.align		4
.L_51:
        /*0038*/ 	.byte	0x04, 0x17
        /*003a*/ 	.short	(.L_53 - .L_52)
.L_52:
        /*003c*/ 	.word	0x00000000
        /*0040*/ 	.short	0x0000
        /*0042*/ 	.short	0x0000
        /*0044*/ 	.byte	0x00, 0xf0, 0x11, 0x00


	//----- nvinfo : EIATTR_SPARSE_MMA_MASK
	.align		4
.L_53:
        /*0048*/ 	.byte	0x03, 0x50
        /*004a*/ 	.short	0x0000


	//----- nvinfo : EIATTR_MAXREG_COUNT
	.align		4
        /*004c*/ 	.byte	0x03, 0x1b
        /*004e*/ 	.short	0x00ff


	//----- nvinfo : EIATTR_MERCURY_ISA_VERSION
	.align		4
        /*0050*/ 	.byte	0x03, 0x5f
        /*0052*/ 	.short	0x0101


	//----- nvinfo : EIATTR_VRC_CTA_INIT_COUNT
	.align		4
        /*0054*/ 	.byte	0x02, 0x4a
	.zero		1
	.zero		1


	//----- nvinfo : EIATTR_EXIT_INSTR_OFFSETS
	.align		4
        /*0058*/ 	.byte	0x04, 0x1c
        /*005a*/ 	.short	(.L_55 - .L_54)


	//   ....[0]....
.L_54:
        /*005c*/ 	.word	0x00000070


	//   ....[1]....
        /*0060*/ 	.word	0x000001e0


	//----- nvinfo : EIATTR_CRS_STACK_SIZE
	.align		4
.L_55:
        /*0064*/ 	.byte	0x04, 0x1e
        /*0066*/ 	.short	(.L_57 - .L_56)
.L_56:
        /*0068*/ 	.word	0x00000000


	//----- nvinfo : EIATTR_CBANK_PARAM_SIZE
	.align		4
.L_57:
        /*006c*/ 	.byte	0x03, 0x19
        /*006e*/ 	.short	0x001c


	//----- nvinfo : EIATTR_PARAM_CBANK
	.align		4
        /*0070*/ 	.byte	0x04, 0x0a
        /*0072*/ 	.short	(.L_59 - .L_58)
	.align		4
.L_58:
        /*0074*/ 	.word	index@(.nv.constant0._Z16const_div_kernelfPKfPfi)
        /*0078*/ 	.short	0x0380
        /*007a*/ 	.short	0x001c


	//----- nvinfo : EIATTR_SW_WAR
	.align		4
.L_59:
        /*007c*/ 	.byte	0x04, 0x36
        /*007e*/ 	.short	(.L_61 - .L_60)
.L_60:
        /*0080*/ 	.word	0x00000008
.L_61:


//--------------------- .nv.info._Z16const_mul_kernelPKffPfi --------------------------
	.section	.nv.info._Z16const_mul_kernelPKffPfi,"",@"SHT_CUDA_INFO"
	.sectionflags	@""
	.align	4


	//----- nvinfo : EIATTR_CUDA_API_VERSION
	.align		4
        /*0000*/ 	.byte	0x04, 0x37
        /*0002*/ 	.short	(.L_63 - .L_62)
.L_62:
        /*0004*/ 	.word	0x00000082


	//----- nvinfo : EIATTR_KPARAM_INFO
	.align		4
.L_63:
        /*0008*/ 	.byte	0x04, 0x17
        /*000a*/ 	.short	(.L_65 - .L_64)
.L_64:
        /*000c*/ 	.word	0x00000000
        /*0010*/ 	.short	0x0003
        /*0012*/ 	.short	0x0018
        /*0014*/ 	.byte	0x00, 0xf0, 0x11, 0x00


	//----- nvinfo : EIATTR_KPARAM_INFO
	.align		4
.L_65:
        /*0018*/ 	.byte	0x04, 0x17
        /*001a*/ 	.short	(.L_67 - .L_66)
.L_66:
        /*001c*/ 	.word	0x00000000
        /*0020*/ 	.short	0x0002
        /*0022*/ 	.short	0x0010
        /*0024*/ 	.byte	0x00, 0xf5, 0x21, 0x00


	//----- nvinfo : EIATTR_KPARAM_INFO
	.align		4
.L_67:
        /*0028*/ 	.byte	0x04, 0x17
        /*002a*/ 	.short	(.L_69 - .L_68)
.L_68:
        /*002c*/ 	.word	0x00000000
        /*0030*/ 	.short	0x0001
        /*0032*/ 	.short	0x0008
        /*0034*/ 	.byte	0x00, 0xf0, 0x11, 0x00


	//----- nvinfo : EIATTR_KPARAM_INFO
	.align		4
.L_69:
        /*0038*/ 	.byte	0x04, 0x17
        /*003a*/ 	.short	(.L_71 - .L_70)
.L_70:
        /*003c*/ 	.word	0x00000000
        /*0040*/ 	.short	0x0000
        /*0042*/ 	.short	0x0000
        /*0044*/ 	.byte	0x00, 0xf5, 0x21, 0x00


	//----- nvinfo : EIATTR_SPARSE_MMA_MASK
	.align		4
.L_71:
        /*0048*/ 	.byte	0x03, 0x50
        /*004a*/ 	.short	0x0000


	//----- nvinfo : EIATTR_MAXREG_COUNT
	.align		4
        /*004c*/ 	.byte	0x03, 0x1b
        /*004e*/ 	.short	0x00ff


	//----- nvinfo : EIATTR_MERCURY_ISA_VERSION
	.align		4
        /*0050*/ 	.byte	0x03, 0x5f
        /*0052*/ 	.short	0x0101


	//----- nvinfo : EIATTR_VRC_CTA_INIT_COUNT
	.align		4
        /*0054*/ 	.byte	0x02, 0x4a
	.zero		1
	.zero		1


	//----- nvinfo : EIATTR_EXIT_INSTR_OFFSETS
	.align		4
        /*0058*/ 	.byte	0x04, 0x1c
        /*005a*/ 	.short	(.L_73 - .L_72)


	//   ....[0]....
.L_72:
        /*005c*/ 	.word	0x00000070


	//   ....[1]....
        /*0060*/ 	.word	0x00000110


	//----- nvinfo : EIATTR_CBANK_PARAM_SIZE
	.align		4
.L_73:
        /*0064*/ 	.byte	0x03, 0x19
        /*0066*/ 	.short	0x001c


	//----- nvinfo : EIATTR_PARAM_CBANK
	.align		4
        /*0068*/ 	.byte	0x04, 0x0a
        /*006a*/ 	.short	(.L_75 - .L_74)
	.align		4
.L_74:
        /*006c*/ 	.word	index@(.nv.constant0._Z16const_mul_kernelPKffPfi)
        /*0070*/ 	.short	0x0380
        /*0072*/ 	.short	0x001c


	//----- nvinfo : EIATTR_SW_WAR
	.align		4
.L_75:
        /*0074*/ 	.byte	0x04, 0x36
        /*0076*/ 	.short	(.L_77 - .L_76)
.L_76:
        /*0078*/ 	.word	0x00000008
.L_77:


//--------------------- .nv.info._Z16const_sub_kernelfPKfPfi --------------------------
	.section	.nv.info._Z16const_sub_kernelfPKfPfi,"",@"SHT_CUDA_INFO"
	.sectionflags	@""
	.align	4


	//----- nvinfo : EIATTR_CUDA_API_VERSION
	.align		4
        /*0000*/ 	.byte	0x04, 0x37
        /*0002*/ 	.short	(.L_79 - .L_78)
.L_78:
        /*0004*/ 	.word	0x00000082


	//----- nvinfo : EIATTR_KPARAM_INFO
	.align		4
.L_79:
        /*0008*/ 	.byte	0x04, 0x17
        /*000a*/ 	.short	(.L_81 - .L_80)
.L_80:
        /*000c*/ 	.word	0x00000000
        /*0010*/ 	.short	0x0003
        /*0012*/ 	.short	0x0018
        /*0014*/ 	.byte	0x00, 0xf0, 0x11, 0x00


	//----- nvinfo : EIATTR_KPARAM_INFO
	.align		4
.L_81:
        /*0018*/ 	.byte	0x04, 0x17
        /*001a*/ 	.short	(.L_83 - .L_82)
.L_82:
        /*001c*/ 	.word	0x00000000
        /*0020*/ 	.short	0x0002
        /*0022*/ 	.short	0x0010
        /*0024*/ 	.byte	0x00, 0xf5, 0x21, 0x00


	//----- nvinfo : EIATTR_KPARAM_INFO
	.align		4
.L_83:
        /*0028*/ 	.byte	0x04, 0x17
        /*002a*/ 	.short	(.L_85 - .L_84)
.L_84:
        /*002c*/ 	.word	0x00000000
        /*0030*/ 	.short	0x0001
        /*0032*/ 	.short	0x0008
        /*0034*/ 	.byte	0x00, 0xf5, 0x21, 0x00


	//----- nvinfo : EIATTR_KPARAM_INFO
	.align		4
.L_85:
        /*0038*/ 	.byte	0x04, 0x17
        /*003a*/ 	.short	(.L_87 - .L_86)
.L_86:
        /*003c*/ 	.word	0x00000000
        /*0040*/ 	.short	0x0000
        /*0042*/ 	.short	0x0000
        /*0044*/ 	.byte	0x00, 0xf0, 0x11, 0x00


	//----- nvinfo : EIATTR_SPARSE_MMA_MASK
	.align		4
.L_87:
        /*0048*/ 	.byte	0x03, 0x50
        /*004a*/ 	.short	0x0000


	//----- nvinfo : EIATTR_MAXREG_COUNT
	.align		4
        /*004c*/ 	.byte	0x03, 0x1b
        /*004e*/ 	.short	0x00ff


	//----- nvinfo : EIATTR_MERCURY_ISA_VERSION
	.align		4
        /*0050*/ 	.byte	0x03, 0x5f
        /*0052*/ 	.short	0x0101


	//----- nvinfo : EIATTR_VRC_CTA_INIT_COUNT
	.align		4
        /*0054*/ 	.byte	0x02, 0x4a
	.zero		1
	.zero		1


	//----- nvinfo : EIATTR_EXIT_INSTR_OFFSETS
	.align		4
        /*0058*/ 	.byte	0x04, 0x1c
        /*005a*/ 	.short	(.L_89 - .L_88)


	//   ....[0]....
.L_88:
        /*005c*/ 	.word	0x00000070


	//   ....[1]....
        /*0060*/ 	.word	0x00000110


	//----- nvinfo : EIATTR_CBANK_PARAM_SIZE
	.align		4
.L_89:
        /*0064*/ 	.byte	0x03, 0x19
        /*0066*/ 	.short	0x001c


	//----- nvinfo : EIATTR_PARAM_CBANK
	.align		4
        /*0068*/ 	.byte	0x04, 0x0a
        /*006a*/ 	.short	(.L_91 - .L_90)
	.align		4
.L_90:
        /*006c*/ 	.word	index@(.nv.constant0._Z16const_sub_kernelfPKfPfi)
        /*0070*/ 	.short	0x0380
        /*0072*/ 	.short	0x001c


	//----- nvinfo : EIATTR_SW_WAR
	.align		4
.L_91:
        /*0074*/ 	.byte	0x04, 0x36
        /*0076*/ 	.short	(.L_93 - .L_92)
.L_92:
        /*0078*/ 	.word	0x00000008
.L_93:


//--------------------- .nv.info._Z16const_sub_kernelPKffPfi --------------------------
	.section	.nv.info._Z16const_sub_kernelPKffPfi,"",@"SHT_CUDA_INFO"
	.sectionflags	@""
	.align	4


	//----- nvinfo : EIATTR_CUDA_API_VERSION
	.align		4
        /*0000*/ 	.byte	0x04, 0x37
        /*0002*/ 	.short	(.L_95 - .L_94)
.L_94:
        /*0004*/ 	.word	0x00000082


	//----- nvinfo : EIATTR_KPARAM_INFO
	.align		4
.L_95:
        /*0008*/ 	.byte	0x04, 0x17
        /*000a*/ 	.short	(.L_97 - .L_96)
.L_96:
        /*000c*/ 	.word	0x00000000
        /*0010*/ 	.short	0x0003
        /*0012*/ 	.short	0x0018
        /*0014*/ 	.byte	0x00, 0xf0, 0x11, 0x00


	//----- nvinfo : EIATTR_KPARAM_INFO
	.align		4
.L_97:
        /*0018*/ 	.byte	0x04, 0x17
        /*001a*/ 	.short	(.L_99 - .L_98)
.L_98:
        /*001c*/ 	.word	0x00000000
        /*0020*/ 	.short	0x0002
        /*0022*/ 	.short	0x0010
        /*0024*/ 	.byte	0x00, 0xf5, 0x21, 0x00


	//----- nvinfo : EIATTR_KPARAM_INFO
	.align		4
.L_99:
        /*0028*/ 	.byte	0x04, 0x17
        /*002a*/ 	.short	(.L_101 - .L_100)
.L_100:
        /*002c*/ 	.word	0x00000000
        /*0030*/ 	.short	0x0001
        /*0032*/ 	.short	0x0008
        /*0034*/ 	.byte	0x00, 0xf0, 0x11, 0x00


	//----- nvinfo : EIATTR_KPARAM_INFO
	.align		4
.L_101:
        /*0038*/ 	.byte	0x04, 0x17
        /*003a*/ 	.short	(.L_103 - .L_102)
.L_102:
        /*003c*/ 	.word	0x00000000
        /*0040*/ 	.short	0x0000
        /*0042*/ 	.short	0x0000
        /*0044*/ 	.byte	0x00, 0xf5, 0x21, 0x00


	//----- nvinfo : EIATTR_SPARSE_MMA_MASK
	.align		4
.L_103:
        /*0048*/ 	.byte	0x03, 0x50
        /*004a*/ 	.short	0x0000


	//----- nvinfo : EIATTR_MAXREG_COUNT
	.align		4
        /*004c*/ 	.byte	0x03, 0x1b
        /*004e*/ 	.short	0x00ff


	//----- nvinfo : EIATTR_MERCURY_ISA_VERSION
	.align		4
        /*0050*/ 	.byte	0x03, 0x5f
        /*0052*/ 	.short	0x0101


	//----- nvinfo : EIATTR_VRC_CTA_INIT_COUNT
	.align		4
        /*0054*/ 	.byte	0x02, 0x4a
	.zero		1
	.zero		1


	//----- nvinfo : EIATTR_EXIT_INSTR_OFFSETS
	.align		4
        /*0058*/ 	.byte	0x04, 0x1c
        /*005a*/ 	.short	(.L_105 - .L_104)


	//   ....[0]....
.L_104:
        /*005c*/ 	.word	0x00000070


	//   ....[1]....
        /*0060*/ 	.word	0x00000110


	//----- nvinfo : EIATTR_CBANK_PARAM_SIZE
	.align		4
.L_105:
        /*0064*/ 	.byte	0x03, 0x19
        /*0066*/ 	.short	0x001c


	//----- nvinfo : EIATTR_PARAM_CBANK
	.align		4
        /*0068*/ 	.byte	0x04, 0x0a
        /*006a*/ 	.short	(.L_107 - .L_106)
	.align		4
.L_106:
        /*006c*/ 	.word	index@(.nv.constant0._Z16const_sub_kernelPKffPfi)
        /*0070*/ 	.short	0x0380
        /*0072*/ 	.short	0x001c


	//----- nvinfo : EIATTR_SW_WAR
	.align		4
.L_107:
        /*0074*/ 	.byte	0x04, 0x36
        /*0076*/ 	.short	(.L_109 - .L_108)
.L_108:
        /*0078*/ 	.word	0x00000008
.L_109:


//--------------------- .nv.info._Z10sub_kernelPKfS0_Pfi --------------------------
	.section	.nv.info._Z10sub_kernelPKfS0_Pfi,"",@"SHT_CUDA_INFO"
	.sectionflags	@""
	.align	4


	//----- nvinfo : EIATTR_CUDA_API_VERSION
	.align		4
        /*0000*/ 	.byte	0x04, 0x37
        /*0002*/ 	.short	(.L_111 - .L_110)
.L_110:
        /*0004*/ 	.word	0x00000082


	//----- nvinfo : EIATTR_KPARAM_INFO
	.align		4
.L_111:
        /*0008*/ 	.byte	0x04, 0x17
        /*000a*/ 	.short	(.L_113 - .L_112)
.L_112:
        /*000c*/ 	.word	0x00000000
        /*0010*/ 	.short	0x0003
        /*0012*/ 	.short	0x0018
        /*0014*/ 	.byte	0x00, 0xf0, 0x11, 0x00


	//----- nvinfo : EIATTR_KPARAM_INFO
	.align		4
.L_113:
        /*0018*/ 	.byte	0x04, 0x17
        /*001a*/ 	.short	(.L_115 - .L_114)
.L_114:
        /*001c*/ 	.word	0x00000000
        /*0020*/ 	.short	0x0002
        /*0022*/ 	.short	0x0010
        /*0024*/ 	.byte	0x00, 0xf5, 0x21, 0x00


	//----- nvinfo : EIATTR_KPARAM_INFO
	.align		4
.L_115:
        /*0028*/ 	.byte	0x04, 0x17
        /*002a*/ 	.short	(.L_117 - .L_116)
.L_116:
        /*002c*/ 	.word	0x00000000
        /*0030*/ 	.short	0x0001
        /*0032*/ 	.short	0x0008
        /*0034*/ 	.byte	0x00, 0xf5, 0x21, 0x00


	//----- nvinfo : EIATTR_KPARAM_INFO
	.align		4
.L_117:
        /*0038*/ 	.byte	0x04, 0x17
        /*003a*/ 	.short	(.L_119 - .L_118)
.L_118:
        /*003c*/ 	.word	0x00000000
        /*0040*/ 	.short	0x0000
        /*0042*/ 	.short	0x0000
        /*0044*/ 	.byte	0x00, 0xf5, 0x21, 0x00


	//----- nvinfo : EIATTR_SPARSE_MMA_MASK
	.align		4
.L_119:
        /*0048*/ 	.byte	0x03, 0x50
        /*004a*/ 	.short	0x0000


	//----- nvinfo : EIATTR_MAXREG_COUNT
	.align		4
        /*004c*/ 	.byte	0x03, 0x1b
        /*004e*/ 	.short	0x00ff


	//----- nvinfo : EIATTR_MERCURY_ISA_VERSION
	.align		4
        /*0050*/ 	.byte	0x03, 0x5f
        /*0052*/ 	.short	0x0101


	//----- nvinfo : EIATTR_VRC_CTA_INIT_COUNT
	.align		4
        /*0054*/ 	.byte	0x02, 0x4a
	.zero		1
	.zero		1


	//----- nvinfo : EIATTR_EXIT_INSTR_OFFSETS
	.align		4
        /*0058*/ 	.byte	0x04, 0x1c
        /*005a*/ 	.short	(.L_121 - .L_120)


	//   ....[0]....
.L_120:
        /*005c*/ 	.word	0x00000070


	//   ....[1]....
        /*0060*/ 	.word	0x00000130


	//----- nvinfo : EIATTR_CBANK_PARAM_SIZE
	.align		4
.L_121:
        /*0064*/ 	.byte	0x03, 0x19
        /*0066*/ 	.short	0x001c


	//----- nvinfo : EIATTR_PARAM_CBANK
	.align		4
        /*0068*/ 	.byte	0x04, 0x0a
        /*006a*/ 	.short	(.L_123 - .L_122)
	.align		4
.L_122:
        /*006c*/ 	.word	index@(.nv.constant0._Z10sub_kernelPKfS0_Pfi)
        /*0070*/ 	.short	0x0380
        /*0072*/ 	.short	0x001c


	//----- nvinfo : EIATTR_SW_WAR
	.align		4
.L_123:
        /*0074*/ 	.byte	0x04, 0x36
        /*0076*/ 	.short	(.L_125 - .L_124)
.L_124:
        /*0078*/ 	.word	0x00000008
.L_125:


//--------------------- .nv.info._Z16const_add_kernelPKffPfi --------------------------
	.section	.nv.info._Z16const_add_kernelPKffPfi,"",@"SHT_CUDA_INFO"
	.sectionflags	@""
	.align	4


	//----- nvinfo : EIATTR_CUDA_API_VERSION
	.align		4
        /*0000*/ 	.byte	0x04, 0x37
        /*0002*/ 	.short	(.L_127 - .L_126)
.L_126:
        /*0004*/ 	.word	0x00000082


	//----- nvinfo : EIATTR_KPARAM_INFO
	.align		4
.L_127:
        /*0008*/ 	.byte	0x04, 0x17
        /*000a*/ 	.short	(.L_129 - .L_128)
.L_128:
        /*000c*/ 	.word	0x00000000
        /*0010*/ 	.short	0x0003
        /*0012*/ 	.short	0x0018
        /*0014*/ 	.byte	0x00, 0xf0, 0x11, 0x00


	//----- nvinfo : EIATTR_KPARAM_INFO
	.align		4
.L_129:
        /*0018*/ 	.byte	0x04, 0x17
        /*001a*/ 	.short	(.L_131 - .L_130)
.L_130:
        /*001c*/ 	.word	0x00000000
        /*0020*/ 	.short	0x0002
        /*0022*/ 	.short	0x0010
        /*0024*/ 	.byte	0x00, 0xf5, 0x21, 0x00


	//----- nvinfo : EIATTR_KPARAM_INFO
	.align		4
.L_131:
        /*0028*/ 	.byte	0x04, 0x17
        /*002a*/ 	.short	(.L_133 - .L_132)
.L_132:
        /*002c*/ 	.word	0x00000000
        /*0030*/ 	.short	0x0001
        /*0032*/ 	.short	0x0008
        /*0034*/ 	.byte	0x00, 0xf0, 0x11, 0x00


	//----- nvinfo : EIATTR_KPARAM_INFO
	.align		4
.L_133:
        /*0038*/ 	.byte	0x04, 0x17
        /*003a*/ 	.short	(.L_135 - .L_134)
.L_134:
        /*003c*/ 	.word	0x00000000
        /*0040*/ 	.short	0x0000
        /*0042*/ 	.short	0x0000
        /*0044*/ 	.byte	0x00, 0xf5, 0x21, 0x00


	//----- nvinfo : EIATTR_SPARSE_MMA_MASK
	.align		4
.L_135:
        /*0048*/ 	.byte	0x03, 0x50
        /*004a*/ 	.short	0x0000


	//----- nvinfo : EIATTR_MAXREG_COUNT
	.align		4
        /*004c*/ 	.byte	0x03, 0x1b
        /*004e*/ 	.short	0x00ff


	//----- nvinfo : EIATTR_MERCURY_ISA_VERSION
	.align		4
        /*0050*/ 	.byte	0x03, 0x5f
        /*0052*/ 	.short	0x0101


	//----- nvinfo : EIATTR_VRC_CTA_INIT_COUNT
	.align		4
        /*0054*/ 	.byte	0x02, 0x4a
	.zero		1
	.zero		1


	//----- nvinfo : EIATTR_EXIT_INSTR_OFFSETS
	.align		4
        /*0058*/ 	.byte	0x04, 0x1c
        /*005a*/ 	.short	(.L_137 - .L_136)


	//   ....[0]....
.L_136:
        /*005c*/ 	.word	0x00000070


	//   ....[1]....
        /*0060*/ 	.word	0x00000110


	//----- nvinfo : EIATTR_CBANK_PARAM_SIZE
	.align		4
.L_137:
        /*0064*/ 	.byte	0x03, 0x19
        /*0066*/ 	.short	0x001c


	//----- nvinfo : EIATTR_PARAM_CBANK
	.align		4
        /*0068*/ 	.byte	0x04, 0x0a
        /*006a*/ 	.short	(.L_139 - .L_138)
	.align		4
.L_138:
        /*006c*/ 	.word	index@(.nv.constant0._Z16const_add_kernelPKffPfi)
        /*0070*/ 	.short	0x0380
        /*0072*/ 	.short	0x001c


	//----- nvinfo : EIATTR_SW_WAR
	.align		4
.L_139:
        /*0074*/ 	.byte	0x04, 0x36
        /*0076*/ 	.short	(.L_141 - .L_140)
.L_140:
        /*0078*/ 	.word	0x00000008
.L_141:


//--------------------- .nv.info._Z10add_kernelPKfS0_Pfi --------------------------
	.section	.nv.info._Z10add_kernelPKfS0_Pfi,"",@"SHT_CUDA_INFO"
	.sectionflags	@""
	.align	4


	//----- nvinfo : EIATTR_CUDA_API_VERSION
	.align		4
        /*0000*/ 	.byte	0x04, 0x37
        /*0002*/ 	.short	(.L_143 - .L_142)
.L_142:
        /*0004*/ 	.word	0x00000082


	//----- nvinfo : EIATTR_KPARAM_INFO
	.align		4
.L_143:
        /*0008*/ 	.byte	0x04, 0x17
        /*000a*/ 	.short	(.L_145 - .L_144)
.L_144:
        /*000c*/ 	.word	0x00000000
        /*0010*/ 	.short	0x0003
        /*0012*/ 	.short	0x0018
        /*0014*/ 	.byte	0x00, 0xf0, 0x11, 0x00


	//----- nvinfo : EIATTR_KPARAM_INFO
	.align		4
.L_145:
        /*0018*/ 	.byte	0x04, 0x17
        /*001a*/ 	.short	(.L_147 - .L_146)
.L_146:
        /*001c*/ 	.word	0x00000000
        /*0020*/ 	.short	0x0002
        /*0022*/ 	.short	0x0010
        /*0024*/ 	.byte	0x00, 0xf5, 0x21, 0x00


	//----- nvinfo : EIATTR_KPARAM_INFO
	.align		4
.L_147:
        /*0028*/ 	.byte	0x04, 0x17
        /*002a*/ 	.short	(.L_149 - .L_148)
.L_148:
        /*002c*/ 	.word	0x00000000
        /*0030*/ 	.short	0x0001
        /*0032*/ 	.short	0x0008
        /*0034*/ 	.byte	0x00, 0xf5, 0x21, 0x00


	//----- nvinfo : EIATTR_KPARAM_INFO
	.align		4
.L_149:
        /*0038*/ 	.byte	0x04, 0x17
        /*003a*/ 	.short	(.L_151 - .L_150)
.L_150:
        /*003c*/ 	.word	0x00000000
        /*0040*/ 	.short	0x0000
        /*0042*/ 	.short	0x0000
        /*0044*/ 	.byte	0x00, 0xf5, 0x21, 0x00


	//----- nvinfo : EIATTR_SPARSE_MMA_MASK
	.align		4
.L_151:
        /*0048*/ 	.byte	0x03, 0x50
        /*004a*/ 	.short	0x0000


	//----- nvinfo : EIATTR_MAXREG_COUNT
	.align		4
        /*004c*/ 	.byte	0x03, 0x1b
        /*004e*/ 	.short	0x00ff


	//----- nvinfo : EIATTR_MERCURY_ISA_VERSION
	.align		4
        /*0050*/ 	.byte	0x03, 0x5f
        /*0052*/ 	.short	0x0101


	//----- nvinfo : EIATTR_VRC_CTA_INIT_COUNT
	.align		4
        /*0054*/ 	.byte	0x02, 0x4a
	.zero		1
	.zero		1


	//----- nvinfo : EIATTR_EXIT_INSTR_OFFSETS
	.align		4
        /*0058*/ 	.byte	0x04, 0x1c
        /*005a*/ 	.short	(.L_153 - .L_152)


	//   ....[0]....
.L_152:
        /*005c*/ 	.word	0x00000070


	//   ....[1]....
        /*0060*/ 	.word	0x00000130


	//----- nvinfo : EIATTR_CBANK_PARAM_SIZE
	.align		4
.L_153:
        /*0064*/ 	.byte	0x03, 0x19
        /*0066*/ 	.short	0x001c


	//----- nvinfo : EIATTR_PARAM_CBANK
	.align		4
        /*0068*/ 	.byte	0x04, 0x0a
        /*006a*/ 	.short	(.L_155 - .L_154)
	.align		4
.L_154:
        /*006c*/ 	.word	index@(.nv.constant0._Z10add_kernelPKfS0_Pfi)
        /*0070*/ 	.short	0x0380
        /*0072*/ 	.short	0x001c


	//----- nvinfo : EIATTR_SW_WAR
	.align		4
.L_155:
        /*0074*/ 	.byte	0x04, 0x36
        /*0076*/ 	.short	(.L_157 - .L_156)
.L_156:
        /*0078*/ 	.word	0x00000008
.L_157:


//--------------------- .nv.callgraph             --------------------------
	.section	.nv.callgraph,"",@"SHT_CUDA_CALLGRAPH"
	.align	4
	.sectionentsize	8
	.align		4
        /*0000*/ 	.word	0x00000000
	.align		4
        /*0004*/ 	.word	0xffffffff
	.align		4
        /*0008*/ 	.word	0x00000000
	.align		4
        /*000c*/ 	.word	0xfffffffe
	.align		4
        /*0010*/ 	.word	0x00000000
	.align		4
        /*0014*/ 	.word	0xfffffffd
	.align		4
        /*0018*/ 	.word	0x00000000
	.align		4
        /*001c*/ 	.word	0xfffffffc


//--------------------- .text._Z16const_div_kernelfPKfPfi --------------------------
	.section	.text._Z16const_div_kernelfPKfPfi,"ax",@progbits
	.align	128
        .global         _Z16const_div_kernelfPKfPfi
        .type           _Z16const_div_kernelfPKfPfi,@function
        .size           _Z16const_div_kernelfPKfPfi,(.L_x_20 - _Z16const_div_kernelfPKfPfi)
        .other          _Z16const_div_kernelfPKfPfi,@"STO_CUDA_ENTRY STV_DEFAULT"
_Z16const_div_kernelfPKfPfi:
.text._Z16const_div_kernelfPKfPfi:
[----:B------:R-:W-:Y:S01]  /*0000*/  LDC R1, c[0x0][0x37c] ;  /* 0x0000df00ff017b82 */ /* 0x000fe20000000800 */
[----:B------:R-:W0:Y:S07]  /*0010*/  S2R R3, SR_TID.X ;  /* 0x0000000000037919 */ /* 0x000e2e0000002100 */
[----:B------:R-:W0:Y:S01]  /*0020*/  S2UR UR4, SR_CTAID.X ;  /* 0x00000000000479c3 */ /* 0x000e220000002500 */
[----:B------:R-:W1:Y:S07]  /*0030*/  LDCU UR5, c[0x0][0x398] ;  /* 0x00007300ff0577ac */ /* 0x000e6e0008000800 */
[----:B------:R-:W0:Y:S02]  /*0040*/  LDC R2, c[0x0][0x360] ;  /* 0x0000d800ff027b82 */ /* 0x000e240000000800 */
[----:B0-----:R-:W-:-:S05]  /*0050*/  IMAD R2, R2, UR4, R3 ;  /* 0x0000000402027c24 */ /* 0x001fca000f8e0203 */
[----:B-1----:R-:W-:-:S13]  /*0060*/  ISETP.GE.AND P0, PT, R2, UR5, PT ;  /* 0x0000000502007c0c */ /* 0x002fda000bf06270 */
[----:B------:R-:W-:Y:S05]  /*0070*/  @P0 EXIT ;  /* 0x000000000000094d */ /* 0x000fea0003800000 */
[----:B------:R-:W0:Y:S01]  /*0080*/  LDC.64 R4, c[0x0][0x388] ;  /* 0x0000e200ff047b82 */ /* 0x000e220000000a00 */
[----:B------:R-:W1:Y:S01]  /*0090*/  LDCU.64 UR4, c[0x0][0x358] ;  /* 0x00006b00ff0477ac */ /* 0x000e620008000a00 */
[----:B------:R-:W2:Y:S01]  /*00a0*/  LDCU UR6, c[0x0][0x380] ;  /* 0x00007000ff0677ac */ /* 0x000ea20008000800 */
[----:B0-----:R-:W-:-:S06]  /*00b0*/  IMAD.WIDE R4, R2, 0x4, R4 ;  /* 0x0000000402047825 */ /* 0x001fcc00078e0204 */
[----:B-1----:R-:W3:Y:S01]  /*00c0*/  LDG.E R5, desc[UR4][R4.64] ;  /* 0x0000000404057981 */ /* 0x002ee2000c1e1900 */
[----:B--2---:R-:W-:Y:S01]  /*00d0*/  IMAD.U32 R8, RZ, RZ, UR6 ;  /* 0x00000006ff087e24 */ /* 0x004fe2000f8e00ff */
[----:B------:R-:W-:Y:S01]  /*00e0*/  BSSY.RECONVERGENT B0, `(.L_x_0) ;  /* 0x000000c000007945 */ /* 0x000fe20003800200 */
[----:B---3--:R-:W0:Y:S08]  /*00f0*/  MUFU.RCP R0, R5 ;  /* 0x0000000500007308 */ /* 0x008e300000001000 */
[----:B------:R-:W1:Y:S01]  /*0100*/  FCHK P0, R8, R5 ;  /* 0x0000000508007302 */ /* 0x000e620000000000 */
[----:B0-----:R-:W-:-:S04]  /*0110*/  FFMA R3, -R5, R0, 1 ;  /* 0x3f80000005037423 */ /* 0x001fc80000000100 */
[----:B------:R-:W-:-:S04]  /*0120*/  FFMA R0, R0, R3, R0 ;  /* 0x0000000300007223 */ /* 0x000fc80000000000 */
[----:B------:R-:W-:-:S04]  /*0130*/  FFMA R3, R0, UR6, RZ ;  /* 0x0000000600037c23 */ /* 0x000fc800080000ff */
[----:B------:R-:W-:-:S04]  /*0140*/  FFMA R6, -R5, R3, UR6 ;  /* 0x0000000605067e23 */ /* 0x000fc80008000103 */
[----:B------:R-:W-:Y:S01]  /*0150*/  FFMA R7, R0, R6, R3 ;  /* 0x0000000600077223 */ /* 0x000fe20000000003 */
[----:B-1----:R-:W-:Y:S06]  /*0160*/  @!P0 BRA `(.L_x_1) ;  /* 0x00000000000c8947 */ /* 0x002fec0003800000 */
[----:B------:R-:W-:-:S07]  /*0170*/  MOV R4, 0x190 ;  /* 0x0000019000047802 */ /* 0x000fce0000000f00 */
[----:B------:R-:W-:Y:S05]  /*0180*/  CALL.REL.NOINC `($__internal_0_$__cuda_sm3x_div_rn_noftz_f32_slowpath) ;  /* 0x0000000000187944 */ /* 0x000fea0003c00000 */
[----:B------:R-:W-:-:S07]  /*0190*/  IMAD.MOV.U32 R7, RZ, RZ, R0 ;  /* 0x000000ffff077224 */ /* 0x000fce00078e0000 */
.L_x_1:
[----:B------:R-:W-:Y:S05]  /*01a0*/  BSYNC.RECONVERGENT B0 ;  /* 0x0000000000007941 */ /* 0x000fea0003800200 */
.L_x_0:
[----:B------:R-:W0:Y:S02]  /*01b0*/  LDC.64 R4, c[0x0][0x390] ;  /* 0x0000e400ff047b82 */ /* 0x000e240000000a00 */
[----:B0-----:R-:W-:-:S05]  /*01c0*/  IMAD.WIDE R2, R2, 0x4, R4 ;  /* 0x0000000402027825 */ /* 0x001fca00078e0204 */
[----:B------:R-:W-:Y:S01]  /*01d0*/  STG.E desc[UR4][R2.64], R7 ;  /* 0x0000000702007986 */ /* 0x000fe2000c101904 */
[----:B------:R-:W-:Y:S05]  /*01e0*/  EXIT ;  /* 0x000000000000794d */ /* 0x000fea0003800000 */
        .weak           $__internal_0_$__cuda_sm3x_div_rn_noftz_f32_slowpath
        .type           $__internal_0_$__cuda_sm3x_div_rn_noftz_f32_slowpath,@function
        .size           $__internal_0_$__cuda_sm3x_div_rn_noftz_f32_slowpath,(.L_x_20 - $__internal_0_$__cuda_sm3x_div_rn_noftz_f32_slowpath)
$__internal_0_$__cuda_sm3x_div_rn_noftz_f32_slowpath:
[----:B------:R-:W0:Y:S01]  /*01f0*/  LDC R3, c[0x0][0x380] ;  /* 0x0000e000ff037b82 */ /* 0x000e220000000800 */
[----:B------:R-:W-:Y:S01]  /*0200*/  SHF.R.U32.HI R0, RZ, 0x17, R5 ;  /* 0x00000017ff007819 */ /* 0x000fe20000011605 */
[----:B------:R-:W1:Y:S01]  /*0210*/  LDCU UR6, c[0x0][0x380] ;  /* 0x00007000ff0677ac */ /* 0x000e620008000800 */
[----:B------:R-:W-:Y:S02]  /*0220*/  BSSY.RECONVERGENT B1, `(.L_x_2) ;  /* 0x0000064000017945 */ /* 0x000fe40003800200 */
[----:B------:R-:W-:-:S05]  /*0230*/  LOP3.LUT R7, R0, 0xff, RZ, 0xc0, !PT ;  /* 0x000000ff00077812 */ /* 0x000fca00078ec0ff */
[----:B------:R-:W-:-:S05]  /*0240*/  VIADD R11, R7, 0xffffffff ;  /* 0xffffffff070b7836 */ /* 0x000fca0000000000 */
[----:B------:R-:W-:Y:S01]  /*0250*/  ISETP.GT.U32.AND P0, PT, R11, 0xfd, PT ;  /* 0x000000fd0b00780c */ /* 0x000fe20003f04070 */
[----:B-1----:R-:W-:Y:S01]  /*0260*/  IMAD.U32 R8, RZ, RZ, UR6 ;  /* 0x00000006ff087e24 */ /* 0x002fe2000f8e00ff */
[----:B0-----:R-:W-:-:S04]  /*0270*/  SHF.R.U32.HI R0, RZ, 0x17, R3 ;  /* 0x00000017ff007819 */ /* 0x001fc80000011603 */
[----:B------:R-:W-:-:S05]  /*0280*/  LOP3.LUT R6, R0, 0xff, RZ, 0xc0, !PT ;  /* 0x000000ff00067812 */ /* 0x000fca00078ec0ff */
[----:B------:R-:W-:-:S05]  /*0290*/  VIADD R10, R6, 0xffffffff ;  /* 0xffffffff060a7836 */ /* 0x000fca0000000000 */
[----:B------:R-:W-:-:S13]  /*02a0*/  ISETP.GT.U32.OR P0, PT, R10, 0xfd, P0 ;  /* 0x000000fd0a00780c */ /* 0x000fda0000704470 */
[----:B------:R-:W-:Y:S01]  /*02b0*/  @!P0 IMAD.MOV.U32 R9, RZ, RZ, RZ ;  /* 0x000000ffff098224 */ /* 0x000fe200078e00ff */
[----:B------:R-:W-:Y:S06]  /*02c0*/  @!P0 BRA `(.L_x_3) ;  /* 0x0000000000608947 */ /* 0x000fec0003800000 */
[----:B------:R-:W-:Y:S01]  /*02d0*/  FSETP.GTU.FTZ.AND P0, PT, |R3|, +INF , PT ;  /* 0x7f8000000300780b */ /* 0x000fe20003f1c200 */
[----:B------:R-:W-:Y:S01]  /*02e0*/  IMAD.MOV.U32 R0, RZ, RZ, R5 ;  /* 0x000000ffff007224 */ /* 0x000fe200078e0005 */
[----:B------:R-:W-:-:S04]  /*02f0*/  FSETP.GTU.FTZ.AND P1, PT, |R5|, +INF , PT ;  /* 0x7f8000000500780b */ /* 0x000fc80003f3c200 */
[----:B------:R-:W-:-:S13]  /*0300*/  PLOP3.LUT P0, PT, P0, P1, PT, 0xf8, 0x8f ;  /* 0x00000000008f781c */ /* 0x000fda0000703f70 */
[----:B------:R-:W-:Y:S05]  /*0310*/  @P0 BRA `(.L_x_4) ;  /* 0x00000004004c0947 */ /* 0x000fea0003800000 */
[----:B------:R-:W-:-:S13]  /*0320*/  LOP3.LUT P0, RZ, R5, 0x7fffffff, R8, 0xc8, !PT ;  /* 0x7fffffff05ff7812 */ /* 0x000fda000780c808 */
[----:B------:R-:W-:Y:S05]  /*0330*/  @!P0 BRA `(.L_x_5) ;  /* 0x00000004003c8947 */ /* 0x000fea0003800000 */
[C---:B------:R-:W-:Y:S02]  /*0340*/  FSETP.NEU.FTZ.AND P2, PT, |R3|.reuse, +INF , PT ;  /* 0x7f8000000300780b */ /* 0x040fe40003f5d200 */
[----:B------:R-:W-:Y:S02]  /*0350*/  FSETP.NEU.FTZ.AND P1, PT, |R0|, +INF , PT ;  /* 0x7f8000000000780b */ /* 0x000fe40003f3d200 */
[----:B------:R-:W-:-:S11]  /*0360*/  FSETP.NEU.FTZ.AND P0, PT, |R3|, +INF , PT ;  /* 0x7f8000000300780b */ /* 0x000fd60003f1d200 */
[----:B------:R-:W-:Y:S05]  /*0370*/  @!P1 BRA !P2, `(.L_x_5) ;  /* 0x00000004002c9947 */ /* 0x000fea0005000000 */
[----:B------:R-:W-:-:S04]  /*0380*/  LOP3.LUT P2, RZ, R8, 0x7fffffff, RZ, 0xc0, !PT ;  /* 0x7fffffff08ff7812 */ /* 0x000fc8000784c0ff */
[----:B------:R-:W-:-:S13]  /*0390*/  PLOP3.LUT P1, PT, P1, P2, PT, 0x2f, 0xf2 ;  /* 0x0000000000f2781c */ /* 0x000fda0000f24577 */
[----:B------:R-:W-:Y:S05]  /*03a0*/  @P1 BRA `(.L_x_6) ;  /* 0x0000000400181947 */ /* 0x000fea0003800000 */
[----:B------:R-:W-:-:S04]  /*03b0*/  LOP3.LUT P1, RZ, R5, 0x7fffffff, RZ, 0xc0, !PT ;  /* 0x7fffffff05ff7812 */ /* 0x000fc8000782c0ff */
[----:B------:R-:W-:-:S13]  /*03c0*/  PLOP3.LUT P0, PT, P0, P1, PT, 0x2f, 0xf2 ;  /* 0x0000000000f2781c */ /* 0x000fda0000702577 */
[----:B------:R-:W-:Y:S05]  /*03d0*/  @P0 BRA `(.L_x_7) ;  /* 0x0000000400000947 */ /* 0x000fea0003800000 */
[----:B------:R-:W-:Y:S02]  /*03e0*/  ISETP.GE.AND P0, PT, R10, RZ, PT ;  /* 0x000000ff0a00720c */ /* 0x000fe40003f06270 */
[----:B------:R-:W-:-:S11]  /*03f0*/  ISETP.GE.AND P1, PT, R11, RZ, PT ;  /* 0x000000ff0b00720c */ /* 0x000fd60003f26270 */
[----:B------:R-:W-:Y:S02]  /*0400*/  @P0 IMAD.MOV.U32 R9, RZ, RZ, RZ ;  /* 0x000000ffff090224 */ /* 0x000fe400078e00ff */
[----:B------:R-:W-:Y:S01]  /*0410*/  @!P0 FFMA R8, R3, 1.84467440737095516160e+19, RZ ;  /* 0x5f80000003088823 */ /* 0x000fe200000000ff */
[----:B------:R-:W-:Y:S02]  /*0420*/  @!P0 IMAD.MOV.U32 R9, RZ, RZ, -0x40 ;  /* 0xffffffc0ff098424 */ /* 0x000fe400078e00ff */
[----:B------:R-:W-:Y:S02]  /*0430*/  @!P1 FFMA R5, R0, 1.84467440737095516160e+19, RZ ;  /* 0x5f80000000059823 */ /* 0x000fe400000000ff */
[----:B------:R-:W-:-:S07]  /*0440*/  @!P1 VIADD R9, R9, 0x40 ;  /* 0x0000004009099836 */ /* 0x000fce0000000000 */
.L_x_3:
[----:B------:R-:W-:Y:S01]  /*0450*/  LEA R0, R7, 0xc0800000, 0x17 ;  /* 0xc080000007007811 */ /* 0x000fe200078eb8ff */
[----:B------:R-:W-:Y:S01]  /*0460*/  VIADD R6, R6, 0xffffff81 ;  /* 0xffffff8106067836 */ /* 0x000fe20000000000 */
[----:B------:R-:W-:Y:S03]  /*0470*/  BSSY.RECONVERGENT B2, `(.L_x_8) ;  /* 0x0000035000027945 */ /* 0x000fe60003800200 */
[----:B------:R-:W-:Y:S02]  /*0480*/  IMAD.IADD R5, R5, 0x1, -R0 ;  /* 0x0000000105057824 */ /* 0x000fe400078e0a00 */
[C---:B------:R-:W-:Y:S01]  /*0490*/  IMAD R0, R6.reuse, -0x800000, R8 ;  /* 0xff80000006007824 */ /* 0x040fe200078e0208 */
[----:B------:R-:W-:Y:S01]  /*04a0*/  IADD3 R6, PT, PT, R6, 0x7f, -R7 ;  /* 0x0000007f06067810 */ /* 0x000fe20007ffe807 */
[----:B------:R-:W0:Y:S01]  /*04b0*/  MUFU.RCP R3, R5 ;  /* 0x0000000500037308 */ /* 0x000e220000001000 */
[----:B------:R-:W-:-:S03]  /*04c0*/  FADD.FTZ R11, -R5, -RZ ;  /* 0x800000ff050b7221 */ /* 0x000fc60000010100 */
[----:B------:R-:W-:Y:S02]  /*04d0*/  IMAD.IADD R6, R6, 0x1, R9 ;  /* 0x0000000106067824 */ /* 0x000fe400078e0209 */
[----:B0-----:R-:W-:-:S04]  /*04e0*/  FFMA R10, R3, R11, 1 ;  /* 0x3f800000030a7423 */ /* 0x001fc8000000000b */
[----:B------:R-:W-:-:S04]  /*04f0*/  FFMA R10, R3, R10, R3 ;  /* 0x0000000a030a7223 */ /* 0x000fc80000000003 */
[----:B------:R-:W-:-:S04]  /*0500*/  FFMA R3, R0, R10, RZ ;  /* 0x0000000a00037223 */ /* 0x000fc800000000ff */
[----:B------:R-:W-:-:S04]  /*0510*/  FFMA R8, R11, R3, R0 ;  /* 0x000000030b087223 */ /* 0x000fc80000000000 */
[----:B------:R-:W-:-:S04]  /*0520*/  FFMA R13, R10, R8, R3 ;  /* 0x000000080a0d7223 */ /* 0x000fc80000000003 */
[----:B------:R-:W-:-:S04]  /*0530*/  FFMA R8, R11, R13, R0 ;  /* 0x0000000d0b087223 */ /* 0x000fc80000000000 */
[----:B------:R-:W-:-:S05]  /*0540*/  FFMA R0, R10, R8, R13 ;  /* 0x000000080a007223 */ /* 0x000fca000000000d */
[----:B------:R-:W-:-:S04]  /*0550*/  SHF.R.U32.HI R3, RZ, 0x17, R0 ;  /* 0x00000017ff037819 */ /* 0x000fc80000011600 */
[----:B------:R-:W-:-:S05]  /*0560*/  LOP3.LUT R3, R3, 0xff, RZ, 0xc0, !PT ;  /* 0x000000ff03037812 */ /* 0x000fca00078ec0ff */
[----:B------:R-:W-:-:S04]  /*0570*/  IMAD.IADD R7, R3, 0x1, R6 ;  /* 0x0000000103077824 */ /* 0x000fc800078e0206 */
[----:B------:R-:W-:-:S05]  /*0580*/  VIADD R3, R7, 0xffffffff ;  /* 0xffffffff07037836 */ /* 0x000fca0000000000 */
[----:B------:R-:W-:-:S13]  /*0590*/  ISETP.GE.U32.AND P0, PT, R3, 0xfe, PT ;  /* 0x000000fe0300780c */ /* 0x000fda0003f06070 */
[----:B------:R-:W-:Y:S05]  /*05a0*/  @!P0 BRA `(.L_x_9) ;  /* 0x0000000000808947 */ /* 0x000fea0003800000 */
[----:B------:R-:W-:-:S13]  /*05b0*/  ISETP.GT.AND P0, PT, R7, 0xfe, PT ;  /* 0x000000fe0700780c */ /* 0x000fda0003f04270 */
[----:B------:R-:W-:Y:S05]  /*05c0*/  @P0 BRA `(.L_x_10) ;  /* 0x00000000006c0947 */ /* 0x000fea0003800000 */
[----:B------:R-:W-:-:S13]  /*05d0*/  ISETP.GE.AND P0, PT, R7, 0x1, PT ;  /* 0x000000010700780c */ /* 0x000fda0003f06270 */
[----:B------:R-:W-:Y:S05]  /*05e0*/  @P0 BRA `(.L_x_11) ;  /* 0x0000000000740947 */ /* 0x000fea0003800000 */
[----:B------:R-:W-:Y:S02]  /*05f0*/  ISETP.GE.AND P0, PT, R7, -0x18, PT ;  /* 0xffffffe80700780c */ /* 0x000fe40003f06270 */
[----:B------:R-:W-:-:S11]  /*0600*/  LOP3.LUT R0, R0, 0x80000000, RZ, 0xc0, !PT ;  /* 0x8000000000007812 */ /* 0x000fd600078ec0ff */
[----:B------:R-:W-:Y:S05]  /*0610*/  @!P0 BRA `(.L_x_11) ;  /* 0x0000000000688947 */ /* 0x000fea0003800000 */
[CCC-:B------:R-:W-:Y:S01]  /*0620*/  FFMA.RZ R3, R10.reuse, R8.reuse, R13.reuse ;  /* 0x000000080a037223 */ /* 0x1c0fe2000000c00d */
[CCC-:B------:R-:W-:Y:S01]  /*0630*/  FFMA.RM R6, R10.reuse, R8.reuse, R13.reuse ;  /* 0x000000080a067223 */ /* 0x1c0fe2000000400d */
[C---:B------:R-:W-:Y:S02]  /*0640*/  ISETP.NE.AND P2, PT, R7.reuse, RZ, PT ;  /* 0x000000ff0700720c */ /* 0x040fe40003f45270 */
[----:B------:R-:W-:Y:S02]  /*0650*/  ISETP.NE.AND P1, PT, R7, RZ, PT ;  /* 0x000000ff0700720c */ /* 0x000fe40003f25270 */
[----:B------:R-:W-:Y:S01]  /*0660*/  LOP3.LUT R5, R3, 0x7fffff, RZ, 0xc0, !PT ;  /* 0x007fffff03057812 */ /* 0x000fe200078ec0ff */
[----:B------:R-:W-:Y:S01]  /*0670*/  FFMA.RP R3, R10, R8, R13 ;  /* 0x000000080a037223 */ /* 0x000fe2000000800d */
[----:B------:R-:W-:Y:S02]  /*0680*/  VIADD R8, R7, 0x20 ;  /* 0x0000002007087836 */ /* 0x000fe40000000000 */
[----:B------:R-:W-:Y:S01]  /*0690*/  LOP3.LUT R5, R5, 0x800000, RZ, 0xfc, !PT ;  /* 0x0080000005057812 */ /* 0x000fe200078efcff */
[----:B------:R-:W-:Y:S01]  /*06a0*/  IMAD.MOV R7, RZ, RZ, -R7 ;  /* 0x000000ffff077224 */ /* 0x000fe200078e0a07 */
[----:B------:R-:W-:-:S02]  /*06b0*/  FSETP.NEU.FTZ.AND P0, PT, R3, R6, PT ;  /* 0x000000060300720b */ /* 0x000fc40003f1d000 */
[----:B------:R-:W-:Y:S02]  /*06c0*/  SHF.L.U32 R8, R5, R8, RZ ;  /* 0x0000000805087219 */ /* 0x000fe400000006ff */
[----:B------:R-:W-:Y:S02]  /*06d0*/  SEL R6, R7, RZ, P2 ;  /* 0x000000ff07067207 */ /* 0x000fe40001000000 */
[----:B------:R-:W-:Y:S02]  /*06e0*/  ISETP.NE.AND P1, PT, R8, RZ, P1 ;  /* 0x000000ff0800720c */ /* 0x000fe40000f25270 */
[----:B------:R-:W-:Y:S02]  /*06f0*/  SHF.R.U32.HI R6, RZ, R6, R5 ;  /* 0x00000006ff067219 */ /* 0x000fe40000011605 */
[----:B------:R-:W-:Y:S02]  /*0700*/  PLOP3.LUT P0, PT, P0, P1, PT, 0xf8, 0x8f ;  /* 0x00000000008f781c */ /* 0x000fe40000703f70 */
[----:B------:R-:W-:-:S02]  /*0710*/  SHF.R.U32.HI R8, RZ, 0x1, R6 ;  /* 0x00000001ff087819 */ /* 0x000fc40000011606 */
[----:B------:R-:W-:-:S04]  /*0720*/  SEL R3, RZ, 0x1, !P0 ;  /* 0x00000001ff037807 */ /* 0x000fc80004000000 */
[----:B------:R-:W-:-:S04]  /*0730*/  LOP3.LUT R3, R3, 0x1, R8, 0xf8, !PT ;  /* 0x0000000103037812 */ /* 0x000fc800078ef808 */
[----:B------:R-:W-:-:S05]  /*0740*/  LOP3.LUT R3, R3, R6, RZ, 0xc0, !PT ;  /* 0x0000000603037212 */ /* 0x000fca00078ec0ff */
[----:B------:R-:W-:-:S05]  /*0750*/  IMAD.IADD R3, R8, 0x1, R3 ;  /* 0x0000000108037824 */ /* 0x000fca00078e0203 */
[----:B------:R-:W-:Y:S01]  /*0760*/  LOP3.LUT R0, R3, R0, RZ, 0xfc, !PT ;  /* 0x0000000003007212 */ /* 0x000fe200078efcff */
[----:B------:R-:W-:Y:S06]  /*0770*/  BRA `(.L_x_11) ;  /* 0x0000000000107947 */ /* 0x000fec0003800000 */
.L_x_10:
[----:B------:R-:W-:-:S04]  /*0780*/  LOP3.LUT R0, R0, 0x80000000, RZ, 0xc0, !PT ;  /* 0x8000000000007812 */ /* 0x000fc800078ec0ff */
[----:B------:R-:W-:Y:S01]  /*0790*/  LOP3.LUT R0, R0, 0x7f800000, RZ, 0xfc, !PT ;  /* 0x7f80000000007812 */ /* 0x000fe200078efcff */
[----:B------:R-:W-:Y:S06]  /*07a0*/  BRA `(.L_x_11) ;  /* 0x0000000000047947 */ /* 0x000fec0003800000 */
.L_x_9:
[----:B------:R-:W-:-:S07]  /*07b0*/  IMAD R0, R6, 0x800000, R0 ;  /* 0x0080000006007824 */ /* 0x000fce00078e0200 */
.L_x_11:
[----:B------:R-:W-:Y:S05]  /*07c0*/  BSYNC.RECONVERGENT B2 ;  /* 0x0000000000027941 */ /* 0x000fea0003800200 */
.L_x_8:
[----:B------:R-:W-:Y:S05]  /*07d0*/  BRA `(.L_x_12) ;  /* 0x0000000000207947 */ /* 0x000fea0003800000 */
.L_x_7:
[----:B------:R-:W-:-:S04]  /*07e0*/  LOP3.LUT R0, R5, 0x80000000, R8, 0x48, !PT ;  /* 0x8000000005007812 */ /* 0x000fc800078e4808 */
[----:B------:R-:W-:Y:S01]  /*07f0*/  LOP3.LUT R0, R0, 0x7f800000, RZ, 0xfc, !PT ;  /* 0x7f80000000007812 */ /* 0x000fe200078efcff */
[----:B------:R-:W-:Y:S06]  /*0800*/  BRA `(.L_x_12) ;  /* 0x0000000000147947 */ /* 0x000fec0003800000 */
.L_x_6:
[----:B------:R-:W-:Y:S01]  /*0810*/  LOP3.LUT R0, R5, 0x80000000, R8, 0x48, !PT ;  /* 0x8000000005007812 */ /* 0x000fe200078e4808 */
[----:B------:R-:W-:Y:S06]  /*0820*/  BRA `(.L_x_12) ;  /* 0x00000000000c7947 */ /* 0x000fec0003800000 */
.L_x_5:
[----:B------:R-:W0:Y:S01]  /*0830*/  MUFU.RSQ R0, -QNAN ;  /* 0xffc0000000007908 */ /* 0x000e220000001400 */
[----:B------:R-:W-:Y:S05]  /*0840*/  BRA `(.L_x_12) ;  /* 0x0000000000047947 */ /* 0x000fea0003800000 */
.L_x_4:
[----:B------:R-:W-:-:S07]  /*0850*/  FADD.FTZ R0, R0, R3 ;  /* 0x0000000300007221 */ /* 0x000fce0000010000 */
.L_x_12:
[----:B------:R-:W-:Y:S05]  /*0860*/  BSYNC.RECONVERGENT B1 ;  /* 0x0000000000017941 */ /* 0x000fea0003800200 */
.L_x_2:
[----:B------:R-:W-:-:S04]  /*0870*/  IMAD.MOV.U32 R5, RZ, RZ, 0x0 ;  /* 0x00000000ff057424 */ /* 0x000fc800078e00ff */
[----:B0-----:R-:W-:Y:S05]  /*0880*/  RET.REL.NODEC R4 `(_Z16const_div_kernelfPKfPfi) ;  /* 0xfffffff404dc7950 */ /* 0x001fea0003c3ffff */
.L_x_13:
[----:B------:R-:W-:-:S00]  /*0890*/  BRA `(.L_x_13) ;  /* 0xfffffffc00fc7947 */ /* 0x000fc0000383ffff */
[----:B------:R-:W-:-:S00]  /*08a0*/  NOP ;  /* 0x0000000000007918 */ /* 0x000fc00000000000 */
        /* <DEDUP_REMOVED lines=13> */
.L_x_20:


//--------------------- .text._Z16const_mul_kernelPKffPfi --------------------------
	.section	.text._Z16const_mul_kernelPKffPfi,"ax",@progbits
	.align	128
        .global         _Z16const_mul_kernelPKffPfi
        .type           _Z16const_mul_kernelPKffPfi,@function
        .size           _Z16const_mul_kernelPKffPfi,(.L_x_22 - _Z16const_mul_kernelPKffPfi)
        .other          _Z16const_mul_kernelPKffPfi,@"STO_CUDA_ENTRY STV_DEFAULT"
_Z16const_mul_kernelPKffPfi:
.text._Z16const_mul_kernelPKffPfi:
        /* <DEDUP_REMOVED lines=10> */
[----:B------:R-:W2:Y:S06]  /*00a0*/  LDCU UR6, c[0x0][0x388] ;  /* 0x00007100ff0677ac */ /* 0x000eac0008000800 */
[----:B------:R-:W3:Y:S01]  /*00b0*/  LDC.64 R4, c[0x0][0x390] ;  /* 0x0000e400ff047b82 */ /* 0x000ee20000000a00 */
[----:B0-----:R-:W-:-:S06]  /*00c0*/  IMAD.WIDE R2, R7, 0x4, R2 ;  /* 0x0000000407027825 */ /* 0x001fcc00078e0202 */
[----:B-1----:R-:W2:Y:S01]  /*00d0*/  LDG.E R2, desc[UR4][R2.64] ;  /* 0x0000000402027981 */ /* 0x002ea2000c1e1900 */
[----:B---3--:R-:W-:-:S04]  /*00e0*/  IMAD.WIDE R4, R7, 0x4, R4 ;  /* 0x0000000407047825 */ /* 0x008fc800078e0204 */
[----:B--2---:R-:W-:-:S05]  /*00f0*/  FMUL R7, R2, UR6 ;  /* 0x0000000602077c20 */ /* 0x004fca0008400000 */
[----:B------:R-:W-:Y:S01]  /*0100*/  STG.E desc[UR4][R4.64], R7 ;  /* 0x0000000704007986 */ /* 0x000fe2000c101904 */
[----:B------:R-:W-:Y:S05]  /*0110*/  EXIT ;  /* 0x000000000000794d */ /* 0x000fea0003800000 */
.L_x_14:
        /* <DEDUP_REMOVED lines=14> */
.L_x_22:


//--------------------- .text._Z16const_sub_kernelfPKfPfi --------------------------
	.section	.text._Z16const_sub_kernelfPKfPfi,"ax",@progbits
	.align	128
        .global         _Z16const_sub_kernelfPKfPfi
        .type           _Z16const_sub_kernelfPKfPfi,@function
        .size           _Z16const_sub_kernelfPKfPfi,(.L_x_23 - _Z16const_sub_kernelfPKfPfi)
        .other          _Z16const_sub_kernelfPKfPfi,@"STO_CUDA_ENTRY STV_DEFAULT"
_Z16const_sub_kernelfPKfPfi:
.text._Z16const_sub_kernelfPKfPfi:
        /* <DEDUP_REMOVED lines=15> */
[----:B--2---:R-:W-:-:S05]  /*00f0*/  FADD R7, -R2, UR6 ;  /* 0x0000000602077e21 */ /* 0x004fca0008000100 */
[----:B------:R-:W-:Y:S01]  /*0100*/  STG.E desc[UR4][R4.64], R7 ;  /* 0x0000000704007986 */ /* 0x000fe2000c101904 */
[----:B------:R-:W-:Y:S05]  /*0110*/  EXIT ;  /* 0x000000000000794d */ /* 0x000fea0003800000 */
.L_x_15:
        /* <DEDUP_REMOVED lines=14> */
.L_x_23:


//--------------------- .text._Z16const_sub_kernelPKffPfi --------------------------
	.section	.text._Z16const_sub_kernelPKffPfi,"ax",@progbits
	.align	128
        .global         _Z16const_sub_kernelPKffPfi
        .type           _Z16const_sub_kernelPKffPfi,@function
        .size           _Z16const_sub_kernelPKffPfi,(.L_x_24 - _Z16const_sub_kernelPKffPfi)
        .other          _Z16const_sub_kernelPKffPfi,@"STO_CUDA_ENTRY STV_DEFAULT"
_Z16const_sub_kernelPKffPfi:
.text._Z16const_sub_kernelPKffPfi:
        /* <DEDUP_REMOVED lines=15> */
[----:B--2---:R-:W-:-:S05]  /*00f0*/  FADD R7, R2, -UR6 ;  /* 0x8000000602077e21 */ /* 0x004fca0008000000 */
[----:B------:R-:W-:Y:S01]  /*0100*/  STG.E desc[UR4][R4.64], R7 ;  /* 0x0000000704007986 */ /* 0x000fe2000c101904 */
[----:B------:R-:W-:Y:S05]  /*0110*/  EXIT ;  /* 0x000000000000794d */ /* 0x000fea0003800000 */
.L_x_16:
        /* <DEDUP_REMOVED lines=14> */
.L_x_24:


//--------------------- .text._Z10sub_kernelPKfS0_Pfi --------------------------
	.section	.text._Z10sub_kernelPKfS0_Pfi,"ax",@progbits
	.align	128
        .global         _Z10sub_kernelPKfS0_Pfi
        .type           _Z10sub_kernelPKfS0_Pfi,@function
        .size           _Z10sub_kernelPKfS0_Pfi,(.L_x_25 - _Z10sub_kernelPKfS0_Pfi)
        .other          _Z10sub_kernelPKfS0_Pfi,@"STO_CUDA_ENTRY STV_DEFAULT"
_Z10sub_kernelPKfS0_Pfi:
.text._Z10sub_kernelPKfS0_Pfi:
        /* <DEDUP_REMOVED lines=9> */
[----:B------:R-:W1:Y:S07]  /*0090*/  LDCU.64 UR4, c[0x0][0x358] ;  /* 0x00006b00ff0477ac */ /* 0x000e6e0008000a00 */
[----:B------:R-:W2:Y:S08]  /*00a0*/  LDC.64 R4, c[0x0][0x388] ;  /* 0x0000e200ff047b82 */ /* 0x000eb00000000a00 */
[----:B------:R-:W3:Y:S01]  /*00b0*/  LDC.64 R6, c[0x0][0x390] ;  /* 0x0000e400ff067b82 */ /* 0x000ee20000000a00 */
[----:B0-----:R-:W-:-:S06]  /*00c0*/  IMAD.WIDE R2, R9, 0x4, R2 ;  /* 0x0000000409027825 */ /* 0x001fcc00078e0202 */
[----:B-1----:R-:W4:Y:S01]  /*00d0*/  LDG.E R2, desc[UR4][R2.64] ;  /* 0x0000000402027981 */ /* 0x002f22000c1e1900 */
[----:B--2---:R-:W-:-:S06]  /*00e0*/  IMAD.WIDE R4, R9, 0x4, R4 ;  /* 0x0000000409047825 */ /* 0x004fcc00078e0204 */
[----:B------:R-:W4:Y:S01]  /*00f0*/  LDG.E R5, desc[UR4][R4.64] ;  /* 0x0000000404057981 */ /* 0x000f22000c1e1900 */
[----:B---3--:R-:W-:-:S04]  /*0100*/  IMAD.WIDE R6, R9, 0x4, R6 ;  /* 0x0000000409067825 */ /* 0x008fc800078e0206 */
[----:B----4-:R-:W-:-:S05]  /*0110*/  FADD R9, R2, -R5 ;  /* 0x8000000502097221 */ /* 0x010fca0000000000 */
[----:B------:R-:W-:Y:S01]  /*0120*/  STG.E desc[UR4][R6.64], R9 ;  /* 0x0000000906007986 */ /* 0x000fe2000c101904 */
[----:B------:R-:W-:Y:S05]  /*0130*/  EXIT ;  /* 0x000000000000794d */ /* 0x000fea0003800000 */
.L_x_17:
        /* <DEDUP_REMOVED lines=12> */
.L_x_25:


//--------------------- .text._Z16const_add_kernelPKffPfi --------------------------
	.section	.text._Z16const_add_kernelPKffPfi,"ax",@progbits
	.align	128
        .global         _Z16const_add_kernelPKffPfi
        .type           _Z16const_add_kernelPKffPfi,@function
        .size           _Z16const_add_kernelPKffPfi,(.L_x_26 - _Z16const_add_kernelPKffPfi)
        .other          _Z16const_add_kernelPKffPfi,@"STO_CUDA_ENTRY STV_DEFAULT"
_Z16const_add_kernelPKffPfi:
.text._Z16const_add_kernelPKffPfi:
        /* <DEDUP_REMOVED lines=15> */
[----:B--2---:R-:W-:-:S05]  /*00f0*/  FADD R7, R2, UR6 ;  /* 0x0000000602077e21 */ /* 0x004fca0008000000 */
[----:B------:R-:W-:Y:S01]  /*0100*/  STG.E desc[UR4][R4.64], R7 ;  /* 0x0000000704007986 */ /* 0x000fe2000c101904 */
[----:B------:R-:W-:Y:S05]  /*0110*/  EXIT ;  /* 0x000000000000794d */ /* 0x000fea0003800000 */
.L_x_18:
        /* <DEDUP_REMOVED lines=14> */
.L_x_26:


//--------------------- .text._Z10add_kernelPKfS0_Pfi --------------------------
	.section	.text._Z10add_kernelPKfS0_Pfi,"ax",@progbits
	.align	128
        .global         _Z10add_kernelPKfS0_Pfi
        .type           _Z10add_kernelPKfS0_Pfi,@function
        .size           _Z10add_kernelPKfS0_Pfi,(.L_x_27 - _Z10add_kernelPKfS0_Pfi)
        .other          _Z10add_kernelPKfS0_Pfi,@"STO_CUDA_ENTRY STV_DEFAULT"
_Z10add_kernelPKfS0_Pfi:
.text._Z10add_kernelPKfS0_Pfi:
        /* <DEDUP_REMOVED lines=17> */
[----:B----4-:R-:W-:-:S05]  /*0110*/  FADD R9, R2, R5 ;  /* 0x0000000502097221 */ /* 0x010fca0000000000 */
[----:B------:R-:W-:Y:S01]  /*0120*/  STG.E desc[UR4][R6.64], R9 ;  /* 0x0000000906007986 */ /* 0x000fe2000c101904 */
[----:B------:R-:W-:Y:S05]  /*0130*/  EXIT ;  /* 0x000000000000794d */ /* 0x000fea0003800000 */
.L_x_19:
        /* <DEDUP_REMOVED lines=12> */
.L_x_27:


//--------------------- .nv.shared.reserved.0     --------------------------
	.section	.nv.shared.reserved.0,"aw",@nobits
	.weak		__nv_reservedSMEM_offset_0_alias
	.size		__nv_reservedSMEM_offset_0_alias, 0, 64
	.other		__nv_reservedSMEM_offset_0_alias,@"STO_CUDA_RESERVED_SHARED STV_DEFAULT"
__nv_reservedSMEM_offset_0_alias:
	.zero		0
	.zero		64


//--------------------- .nv.constant0._Z16const_div_kernelfPKfPfi --------------------------
	.section	.nv.constant0._Z16const_div_kernelfPKfPfi,"a",@progbits
	.sectionflags	@""
	.align	4
.nv.constant0._Z16const_div_kernelfPKfPfi:
	.zero		924


//--------------------- .nv.constant0._Z16const_mul_kernelPKffPfi --------------------------
	.section	.nv.constant0._Z16const_mul_kernelPKffPfi,"a",@progbits
	.sectionflags	@""
	.align	4
.nv.constant0._Z16const_mul_kernelPKffPfi:
	.zero		924


//--------------------- .nv.constant0._Z16const_sub_kernelfPKfPfi --------------------------
	.section	.nv.constant0._Z16const_sub_kernelfPKfPfi,"a",@progbits
	.sectionflags	@""
	.align	4
.nv.constant0._Z16const_sub_kernelfPKfPfi:
	.zero		924


//--------------------- .nv.constant0._Z16const_sub_kernelPKffPfi --------------------------
	.section	.nv.constant0._Z16const_sub_kernelPKffPfi,"a",@progbits
	.sectionflags	@""
	.align	4
.nv.constant0._Z16const_sub_kernelPKffPfi:
	.zero		924


//--------------------- .nv.constant0._Z10sub_kernelPKfS0_Pfi --------------------------
	.section	.nv.constant0._Z10sub_kernelPKfS0_Pfi,"a",@progbits
	.sectionflags	@""
	.align	4
.nv.constant0._Z10sub_kernelPKfS0_Pfi:
	.zero		924


//--------------------- .nv.constant0._Z16const_add_kernelPKffPfi --------------------------
	.section	.nv.constant0._Z16const_add_kernelPKffPfi,"a",@progbits
	.sectionflags	@""
	.align	4
.nv.constant0._Z16const_add_kernelPKffPfi:
	.zero		924


//--------------------- .nv.constant0._Z10add_kernelPKfS0_Pfi --------------------------
	.section	.nv.constant0._Z10add_kernelPKfS0_Pfi,"a",@progbits
	.sectionflags	@""
	.align	4
.nv.constant0._Z10add_kernelPKfS0_Pfi:
	.zero		924


//--------------------- SYMBOLS --------------------------

	.type		.nv.reservedSmem.offset0,@object
	.size		.nv.reservedSmem.offset0,0x4
